	.headerflags	@"EF_CUDA_TEXMODE_UNIFIED EF_CUDA_64BIT_ADDRESS EF_CUDA_ACCELERATORS EF_CUDA_SM90 EF_CUDA_VIRTUAL_SM(EF_CUDA_SM90)"
	.elftype	@"ET_EXEC"


//--------------------- .nv.info                  --------------------------
	.section	.nv.info,"",@"SHT_CUDA_INFO"
	.align	4


	//----- nvinfo : EIATTR_REGCOUNT
	.align		4
        /*0000*/ 	.byte	0x04, 0x2f
        /*0002*/ 	.short	(.L_1 - .L_0)
	.align		4
.L_0:
        /*0004*/ 	.word	index@(triton_poi_fused_max_pool2d_with_indices_34)
        /*0008*/ 	.word	0x00000014


	//----- nvinfo : EIATTR_MIN_STACK_SIZE
	.align		4
.L_1:
        /*000c*/ 	.byte	0x04, 0x12
        /*000e*/ 	.short	(.L_3 - .L_2)
	.align		4
.L_2:
        /*0010*/ 	.word	index@(triton_poi_fused_max_pool2d_with_indices_34)
        /*0014*/ 	.word	0x00000000


	//----- nvinfo : EIATTR_FRAME_SIZE
	.align		4
.L_3:
        /*0018*/ 	.byte	0x04, 0x11
        /*001a*/ 	.short	(.L_5 - .L_4)
	.align		4
.L_4:
        /*001c*/ 	.word	index@(triton_poi_fused_max_pool2d_with_indices_34)
        /*0020*/ 	.word	0x00000000


	//----- nvinfo : EIATTR_MIN_STACK_SIZE
	.align		4
.L_5:
        /*0024*/ 	.byte	0x04, 0x12
        /*0026*/ 	.short	(.L_7 - .L_6)
	.align		4
.L_6:
        /*0028*/ 	.word	index@(triton_poi_fused_max_pool2d_with_indices_34)
        /*002c*/ 	.word	0x00000000
.L_7:


//--------------------- .nv.info.triton_poi_fused_max_pool2d_with_indices_34 --------------------------
	.section	.nv.info.triton_poi_fused_max_pool2d_with_indices_34,"",@"SHT_CUDA_INFO"
	.sectionflags	@""
	.align	4


	//----- nvinfo : EIATTR_CUDA_API_VERSION
	.align		4
        /*0000*/ 	.byte	0x04, 0x37
        /*0002*/ 	.short	(.L_9 - .L_8)
.L_8:
        /*0004*/ 	.word	0x0000007c


	//----- nvinfo : EIATTR_KPARAM_INFO
	.align		4
.L_9:
        /*0008*/ 	.byte	0x04, 0x17
        /*000a*/ 	.short	(.L_11 - .L_10)
.L_10:
        /*000c*/ 	.word	0x00000000
        /*0010*/ 	.short	0x0003
        /*0012*/ 	.short	0x0018
        /*0014*/ 	.byte	0x00, 0xf0, 0x11, 0x00


	//----- nvinfo : EIATTR_KPARAM_INFO
	.align		4
.L_11:
        /*0018*/ 	.byte	0x04, 0x17
        /*001a*/ 	.short	(.L_13 - .L_12)
.L_12:
        /*001c*/ 	.word	0x00000000
        /*0020*/ 	.short	0x0002
        /*0022*/ 	.short	0x0010
        /*0024*/ 	.byte	0x00, 0xf4, 0x21, 0x00


	//----- nvinfo : EIATTR_KPARAM_INFO
	.align		4
.L_13:
        /*0028*/ 	.byte	0x04, 0x17
        /*002a*/ 	.short	(.L_15 - .L_14)
.L_14:
        /*002c*/ 	.word	0x00000000
        /*0030*/ 	.short	0x0001
        /*0032*/ 	.short	0x0008
        /*0034*/ 	.byte	0x00, 0xf4, 0x21, 0x00


	//----- nvinfo : EIATTR_KPARAM_INFO
	.align		4
.L_15:
        /*0038*/ 	.byte	0x04, 0x17
        /*003a*/ 	.short	(.L_17 - .L_16)
.L_16:
        /*003c*/ 	.word	0x00000000
        /*0040*/ 	.short	0x0000
        /*0042*/ 	.short	0x0000
        /*0044*/ 	.byte	0x00, 0xf4, 0x21, 0x00


	//----- nvinfo : EIATTR_SPARSE_MMA_MASK
	.align		4
.L_17:
        /*0048*/ 	.byte	0x03, 0x50
        /*004a*/ 	.short	0x0000


	//----- nvinfo : EIATTR_MAXREG_COUNT
	.align		4
        /*004c*/ 	.byte	0x03, 0x1b
        /*004e*/ 	.short	0x00ff


	//----- nvinfo : EIATTR_EXIT_INSTR_OFFSETS
	.align		4
        /*0050*/ 	.byte	0x04, 0x1c
        /*0052*/ 	.short	(.L_19 - .L_18)


	//   ....[0]....
.L_18:
        /*0054*/ 	.word	0x00000450


	//   ....[1]....
        /*0058*/ 	.word	0x00000470


	//----- nvinfo : EIATTR_REQNTID
	.align		4
.L_19:
        /*005c*/ 	.byte	0x04, 0x10
        /*005e*/ 	.short	(.L_21 - .L_20)
.L_20:
        /*0060*/ 	.word	0x00000100
        /*0064*/ 	.word	0x00000001
        /*0068*/ 	.word	0x00000001


	//----- nvinfo : EIATTR_CBANK_PARAM_SIZE
	.align		4
.L_21:
        /*006c*/ 	.byte	0x03, 0x19
        /*006e*/ 	.short	0x001c


	//----- nvinfo : EIATTR_PARAM_CBANK
	.align		4
        /*0070*/ 	.byte	0x04, 0x0a
        /*0072*/ 	.short	(.L_23 - .L_22)
	.align		4
.L_22:
        /*0074*/ 	.word	index@(.nv.constant0.triton_poi_fused_max_pool2d_with_indices_34)
        /*0078*/ 	.short	0x0210
        /*007a*/ 	.short	0x001c


	//----- nvinfo : EIATTR_SW_WAR
	.align		4
.L_23:
        /*007c*/ 	.byte	0x04, 0x36
        /*007e*/ 	.short	(.L_25 - .L_24)
.L_24:
        /*0080*/ 	.word	0x00000008
.L_25:


//--------------------- .nv.callgraph             --------------------------
	.section	.nv.callgraph,"",@"SHT_CUDA_CALLGRAPH"
	.align	4
	.sectionentsize	8
	.align		4
        /*0000*/ 	.word	0x00000000
	.align		4
        /*0004*/ 	.word	0xffffffff
	.align		4
        /*0008*/ 	.word	0x00000000
	.align		4
        /*000c*/ 	.word	0xfffffffe
	.align		4
        /*0010*/ 	.word	0x00000000
	.align		4
        /*0014*/ 	.word	0xfffffffd
	.align		4
        /*0018*/ 	.word	0x00000000
	.align		4
        /*001c*/ 	.word	0xfffffffc


//--------------------- .text.triton_poi_fused_max_pool2d_with_indices_34 --------------------------
	.section	.text.triton_poi_fused_max_pool2d_with_indices_34,"ax",@progbits
	.align	128
        .global         triton_poi_fused_max_pool2d_with_indices_34
        .type           triton_poi_fused_max_pool2d_with_indices_34,@function
        .size           triton_poi_fused_max_pool2d_with_indices_34,(.L_x_1 - triton_poi_fused_max_pool2d_with_indices_34)
        .other          triton_poi_fused_max_pool2d_with_indices_34,@"STO_CUDA_ENTRY STV_DEFAULT"
triton_poi_fused_max_pool2d_with_indices_34:
.text.triton_poi_fused_max_pool2d_with_indices_34:
[----:B------:R-:W0:Y:S02]  /*0000*/  LDC R1, c[0x0][0x28] ;  /* 0x00000a00ff017b82 */ /* 0x000e240000000800 */
[----:B------:R-:W1:Y:S01]  /*0010*/  S2R R0, SR_TID.X ;  /* 0x0000000000007919 */ /* 0x000e620000002100 */
[----:B------:R-:W-:Y:S01]  /*0020*/  CS2R R16, SRZ ;  /* 0x0000000000107805 */ /* 0x000fe2000001ff00 */
[----:B------:R-:W-:Y:S01]  /*0030*/  ULDC.64 UR4, c[0x0][0x208] ;  /* 0x0000820000047ab9 */ /* 0x000fe20000000a00 */
[----:B------:R-:W-:Y:S01]  /*0040*/  ULDC.64 UR6, c[0x0][0x218] ;  /* 0x0000860000067ab9 */ /* 0x000fe20000000a00 */
[----:B------:R-:W2:Y:S01]  /*0050*/  S2R R3, SR_CTAID.X ;  /* 0x0000000000037919 */ /* 0x000ea20000002500 */
[----:B-1----:R-:W-:-:S05]  /*0060*/  IMAD.SHL.U32 R0, R0, 0x2, RZ ;  /* 0x0000000200007824 */ /* 0x002fca00078e00ff */
[----:B------:R-:W-:-:S05]  /*0070*/  LOP3.LUT R0, R0, 0x1fe, RZ, 0xc0, !PT ;  /* 0x000001fe00007812 */ /* 0x000fca00078ec0ff */
[----:B--2---:R-:W-:Y:S02]  /*0080*/  IMAD R0, R3, 0x200, R0 ;  /* 0x0000020003007824 */ /* 0x004fe400078e0200 */
[----:B------:R-:W1:Y:S02]  /*0090*/  LDC.64 R2, c[0x0][0x210] ;  /* 0x00008400ff027b82 */ /* 0x000e640000000a00 */
[C---:B------:R-:W-:Y:S01]  /*00a0*/  IMAD.HI R4, R0.reuse, 0x2aaaaaab, RZ ;  /* 0x2aaaaaab00047827 */ /* 0x040fe200078e02ff */
[----:B------:R-:W-:-:S03]  /*00b0*/  ISETP.GE.AND P0, PT, R0, 0x24c00, PT ;  /* 0x00024c000000780c */ /* 0x000fc60003f06270 */
[----:B------:R-:W-:Y:S01]  /*00c0*/  IMAD.HI R6, R0, 0x30c30c31, RZ ;  /* 0x30c30c3100067827 */ /* 0x000fe200078e02ff */
[----:B------:R-:W-:-:S04]  /*00d0*/  SHF.R.U32.HI R5, RZ, 0x1f, R4 ;  /* 0x0000001fff057819 */ /* 0x000fc80000011604 */
[----:B------:R-:W-:Y:S01]  /*00e0*/  LEA.HI.SX32 R5, R4, R5, 0x19 ;  /* 0x0000000504057211 */ /* 0x000fe200078fcaff */
[----:B------:R-:W-:Y:S01]  /*00f0*/  IMAD.MOV.U32 R4, RZ, RZ, RZ ;  /* 0x000000ffff047224 */ /* 0x000fe200078e00ff */
[----:B------:R-:W-:-:S03]  /*0100*/  SHF.R.U32.HI R9, RZ, 0x1f, R6 ;  /* 0x0000001fff097819 */ /* 0x000fc60000011606 */
[----:B------:R-:W-:Y:S01]  /*0110*/  IMAD.HI R4, R5, -0x6db6db6d, R4 ;  /* 0x9249249305047827 */ /* 0x000fe200078e0204 */
[----:B------:R-:W-:-:S04]  /*0120*/  LEA.HI.SX32 R9, R6, R9, 0x16 ;  /* 0x0000000906097211 */ /* 0x000fc800078fb2ff */
[----:B------:R-:W-:-:S04]  /*0130*/  SHF.R.U32.HI R7, RZ, 0x1f, R4 ;  /* 0x0000001fff077819 */ /* 0x000fc80000011604 */
[----:B------:R-:W-:Y:S01]  /*0140*/  LEA.HI.SX32 R7, R4, R7, 0x1e ;  /* 0x0000000704077211 */ /* 0x000fe200078ff2ff */
[----:B------:R-:W-:-:S04]  /*0150*/  IMAD R4, R5, -0x300, R0 ;  /* 0xfffffd0005047824 */ /* 0x000fc800078e0200 */
[----:B------:R-:W-:Y:S02]  /*0160*/  IMAD R4, R9, 0xfc00, R4 ;  /* 0x0000fc0009047824 */ /* 0x000fe400078e0204 */
[----:B------:R-:W-:-:S04]  /*0170*/  IMAD R7, R7, -0x7, R5 ;  /* 0xfffffff907077824 */ /* 0x000fc800078e0205 */
[----:B------:R-:W-:Y:S01]  /*0180*/  IMAD R15, R7, 0x1200, R4 ;  /* 0x00001200070f7824 */ /* 0x000fe200078e0204 */
[----:B------:R-:W-:-:S03]  /*0190*/  CS2R R4, SRZ ;  /* 0x0000000000047805 */ /* 0x000fc6000001ff00 */
[C---:B------:R-:W-:Y:S02]  /*01a0*/  VIADD R11, R15.reuse, 0x900 ;  /* 0x000009000f0b7836 */ /* 0x040fe40000000000 */
[----:B-1----:R-:W-:-:S04]  /*01b0*/  IMAD.WIDE R8, R15, 0x4, R2 ;  /* 0x000000040f087825 */ /* 0x002fc800078e0202 */
[--C-:B------:R-:W-:Y:S01]  /*01c0*/  IMAD.WIDE R10, R11, 0x4, R2.reuse ;  /* 0x000000040b0a7825 */ /* 0x100fe200078e0202 */
[----:B------:R-:W2:Y:S03]  /*01d0*/  @!P0 LDG.E.64 R16, desc[UR4][R8.64] ;  /* 0x0000000408108981 */ /* 0x000ea6000c1e1b00 */
[----:B------:R-:W-:Y:S01]  /*01e0*/  VIADD R13, R15, 0x7e00 ;  /* 0x00007e000f0d7836 */ /* 0x000fe20000000000 */
[----:B------:R1:W2:Y:S01]  /*01f0*/  @!P0 LDG.E.64 R4, desc[UR4][R10.64] ;  /* 0x000000040a048981 */ /* 0x0002a2000c1e1b00 */
[----:B------:R-:W-:Y:S02]  /*0200*/  CS2R R6, SRZ ;  /* 0x0000000000067805 */ /* 0x000fe4000001ff00 */
[----:B------:R-:W-:-:S05]  /*0210*/  IMAD.WIDE R12, R13, 0x4, R2 ;  /* 0x000000040d0c7825 */ /* 0x000fca00078e0202 */
[----:B------:R-:W3:Y:S01]  /*0220*/  @!P0 LDG.E.64 R6, desc[UR4][R12.64] ;  /* 0x000000040c068981 */ /* 0x000ee2000c1e1b00 */
[----:B------:R-:W-:Y:S01]  /*0230*/  VIADD R15, R15, 0x8700 ;  /* 0x000087000f0f7836 */ /* 0x000fe20000000000 */
[----:B-1----:R-:W1:Y:S03]  /*0240*/  LDC.64 R10, c[0x0][0x220] ;  /* 0x00008800ff0a7b82 */ /* 0x002e660000000a00 */
[----:B------:R-:W-:Y:S01]  /*0250*/  IMAD.WIDE R14, R15, 0x4, R2 ;  /* 0x000000040f0e7825 */ /* 0x000fe200078e0202 */
[----:B------:R-:W-:-:S06]  /*0260*/  CS2R R2, SRZ ;  /* 0x0000000000027805 */ /* 0x000fcc000001ff00 */
[----:B------:R-:W4:Y:S01]  /*0270*/  @!P0 LDG.E.64 R2, desc[UR4][R14.64] ;  /* 0x000000040e028981 */ /* 0x000f22000c1e1b00 */
[C---:B--2---:R-:W-:Y:S02]  /*0280*/  FSETP.GT.AND P5, PT, R5.reuse, R17, PT ;  /* 0x000000110500720b */ /* 0x044fe40003fa4000 */
[C---:B------:R-:W-:Y:S02]  /*0290*/  FSETP.GT.AND P6, PT, R4.reuse, R16, PT ;  /* 0x000000100400720b */ /* 0x040fe40003fc4000 */
[----:B------:R-:W-:Y:S02]  /*02a0*/  FSETP.NAN.AND P1, PT, R5, R5, PT ;  /* 0x000000050500720b */ /* 0x000fe40003f28000 */
[----:B------:R-:W-:Y:S02]  /*02b0*/  FSETP.NAN.AND P2, PT, R4, R4, PT ;  /* 0x000000040400720b */ /* 0x000fe40003f48000 */
[----:B---3--:R-:W-:Y:S02]  /*02c0*/  FSETP.NAN.AND P4, PT, R7, R7, PT ;  /* 0x000000070700720b */ /* 0x008fe40003f88000 */
[----:B------:R-:W-:-:S03]  /*02d0*/  FSETP.NAN.AND P3, PT, R6, R6, PT ;  /* 0x000000060600720b */ /* 0x000fc60003f68000 */
[----:B------:R-:W-:Y:S02]  /*02e0*/  @!P5 SEL R5, R5, R17, P1 ;  /* 0x000000110505d207 */ /* 0x000fe40000800000 */
[----:B------:R-:W-:Y:S02]  /*02f0*/  @!P6 SEL R4, R4, R16, P2 ;  /* 0x000000100404e207 */ /* 0x000fe40001000000 */
[----:B------:R-:W-:Y:S02]  /*0300*/  FSETP.GEU.AND P2, PT, R5, R7, PT ;  /* 0x000000070500720b */ /* 0x000fe40003f4e000 */
[----:B------:R-:W-:Y:S02]  /*0310*/  FSETP.GEU.AND P1, PT, R4, R6, PT ;  /* 0x000000060400720b */ /* 0x000fe40003f2e000 */
[----:B------:R-:W-:Y:S02]  /*0320*/  @!P4 SEL R7, R7, R5, !P2 ;  /* 0x000000050707c207 */ /* 0x000fe40005000000 */
[----:B------:R-:W-:-:S02]  /*0330*/  @!P3 SEL R6, R6, R4, !P1 ;  /* 0x000000040606b207 */ /* 0x000fc40004800000 */
[----:B------:R-:W-:Y:S02]  /*0340*/  SEL R5, RZ, 0x1, !P5 ;  /* 0x00000001ff057807 */ /* 0x000fe40006800000 */
[----:B------:R-:W-:Y:S02]  /*0350*/  SEL R4, RZ, 0x1, !P6 ;  /* 0x00000001ff047807 */ /* 0x000fe40007000000 */
[----:B------:R-:W-:Y:S02]  /*0360*/  SEL R5, R5, 0x2, P2 ;  /* 0x0000000205057807 */ /* 0x000fe40001000000 */
[----:B------:R-:W-:Y:S02]  /*0370*/  SEL R4, R4, 0x2, P1 ;  /* 0x0000000204047807 */ /* 0x000fe40000800000 */
[----:B----4-:R-:W-:Y:S02]  /*0380*/  FSETP.GEU.AND P5, PT, R6, R2, PT ;  /* 0x000000020600720b */ /* 0x010fe40003fae000 */
[----:B------:R-:W-:-:S02]  /*0390*/  FSETP.GEU.AND P2, PT, R7, R3, PT ;  /* 0x000000030700720b */ /* 0x000fc40003f4e000 */
[----:B------:R-:W-:Y:S02]  /*03a0*/  FSETP.NAN.AND P3, PT, R2, R2, PT ;  /* 0x000000020200720b */ /* 0x000fe40003f68000 */
[----:B------:R-:W-:Y:S02]  /*03b0*/  FSETP.NAN.AND P4, PT, R3, R3, PT ;  /* 0x000000030300720b */ /* 0x000fe40003f88000 */
[----:B------:R-:W-:Y:S02]  /*03c0*/  SEL R4, R4, 0x3, P5 ;  /* 0x0000000304047807 */ /* 0x000fe40002800000 */
[----:B------:R-:W-:Y:S02]  /*03d0*/  SEL R5, R5, 0x3, P2 ;  /* 0x0000000305057807 */ /* 0x000fe40001000000 */
[----:B------:R-:W-:-:S03]  /*03e0*/  IADD3 R8, P1, R0, UR6, RZ ;  /* 0x0000000600087c10 */ /* 0x000fc6000ff3e0ff */
[----:B------:R-:W-:Y:S01]  /*03f0*/  IMAD R13, R5, 0x100, R4 ;  /* 0x00000100050d7824 */ /* 0x000fe200078e0204 */
[C---:B------:R-:W-:Y:S01]  /*0400*/  LEA.HI.X.SX32 R9, R0.reuse, UR7, 0x1, P1 ;  /* 0x0000000700097c11 */ /* 0x040fe200088f0eff */
[----:B-1----:R-:W-:Y:S01]  /*0410*/  IMAD.WIDE R4, R0, 0x4, R10 ;  /* 0x0000000400047825 */ /* 0x002fe200078e020a */
[----:B------:R-:W-:-:S03]  /*0420*/  @!P3 SEL R2, R2, R6, !P5 ;  /* 0x000000060202b207 */ /* 0x000fc60006800000 */
[----:B------:R1:W-:Y:S01]  /*0430*/  @!P0 STG.E.U16 desc[UR4][R8.64], R13 ;  /* 0x0000000d08008986 */ /* 0x0003e2000c101504 */
[----:B------:R-:W-:Y:S01]  /*0440*/  @!P4 SEL R3, R3, R7, !P2 ;  /* 0x000000070303c207 */ /* 0x000fe20005000000 */
[----:B------:R-:W-:Y:S06]  /*0450*/  @P0 EXIT ;  /* 0x000000000000094d */ /* 0x000fec0003800000 */
[----:B------:R-:W-:Y:S01]  /*0460*/  STG.E.64 desc[UR4][R4.64], R2 ;  /* 0x0000000204007986 */ /* 0x000fe2000c101b04 */
[----:B------:R-:W-:Y:S05]  /*0470*/  EXIT ;  /* 0x000000000000794d */ /* 0x000fea0003800000 */
.L_x_0:
[----:B------:R-:W-:-:S00]  /*0480*/  BRA `(.L_x_0) ;  /* 0xfffffffc00fc7947 */ /* 0x000fc0000383ffff */
[----:B------:R-:W-:-:S00]  /*0490*/  NOP ;  /* 0x0000000000007918 */ /* 0x000fc00000000000 */
        /* <DEDUP_REMOVED lines=14> */
.L_x_1:


//--------------------- .nv.constant0.triton_poi_fused_max_pool2d_with_indices_34 --------------------------
	.section	.nv.constant0.triton_poi_fused_max_pool2d_with_indices_34,"a",@progbits
	.sectionflags	@""
	.align	4
.nv.constant0.triton_poi_fused_max_pool2d_with_indices_34:
	.zero		556
